	.headerflags	@"EF_CUDA_TEXMODE_UNIFIED EF_CUDA_64BIT_ADDRESS EF_CUDA_ACCELERATORS EF_CUDA_SM90 EF_CUDA_VIRTUAL_SM(EF_CUDA_SM90)"
	.elftype	@"ET_EXEC"


//--------------------- .nv.info                  --------------------------
	.section	.nv.info,"",@"SHT_CUDA_INFO"
	.align	4


	//----- nvinfo : EIATTR_REGCOUNT
	.align		4
        /*0000*/ 	.byte	0x04, 0x2f
        /*0002*/ 	.short	(.L_1 - .L_0)
	.align		4
.L_0:
        /*0004*/ 	.word	index@(triton_poi_fused_clone_2)
        /*0008*/ 	.word	0x0000000e


	//----- nvinfo : EIATTR_MIN_STACK_SIZE
	.align		4
.L_1:
        /*000c*/ 	.byte	0x04, 0x12
        /*000e*/ 	.short	(.L_3 - .L_2)
	.align		4
.L_2:
        /*0010*/ 	.word	index@(triton_poi_fused_clone_2)
        /*0014*/ 	.word	0x00000000


	//----- nvinfo : EIATTR_FRAME_SIZE
	.align		4
.L_3:
        /*0018*/ 	.byte	0x04, 0x11
        /*001a*/ 	.short	(.L_5 - .L_4)
	.align		4
.L_4:
        /*001c*/ 	.word	index@(triton_poi_fused_clone_2)
        /*0020*/ 	.word	0x00000000


	//----- nvinfo : EIATTR_MIN_STACK_SIZE
	.align		4
.L_5:
        /*0024*/ 	.byte	0x04, 0x12
        /*0026*/ 	.short	(.L_7 - .L_6)
	.align		4
.L_6:
        /*0028*/ 	.word	index@(triton_poi_fused_clone_2)
        /*002c*/ 	.word	0x00000000
.L_7:


//--------------------- .nv.info.triton_poi_fused_clone_2 --------------------------
	.section	.nv.info.triton_poi_fused_clone_2,"",@"SHT_CUDA_INFO"
	.sectionflags	@""
	.align	4


	//----- nvinfo : EIATTR_CUDA_API_VERSION
	.align		4
        /*0000*/ 	.byte	0x04, 0x37
        /*0002*/ 	.short	(.L_9 - .L_8)
.L_8:
        /*0004*/ 	.word	0x0000007c


	//----- nvinfo : EIATTR_KPARAM_INFO
	.align		4
.L_9:
        /*0008*/ 	.byte	0x04, 0x17
        /*000a*/ 	.short	(.L_11 - .L_10)
.L_10:
        /*000c*/ 	.word	0x00000000
        /*0010*/ 	.short	0x0002
        /*0012*/ 	.short	0x0010
        /*0014*/ 	.byte	0x00, 0xf0, 0x11, 0x00


	//----- nvinfo : EIATTR_KPARAM_INFO
	.align		4
.L_11:
        /*0018*/ 	.byte	0x04, 0x17
        /*001a*/ 	.short	(.L_13 - .L_12)
.L_12:
        /*001c*/ 	.word	0x00000000
        /*0020*/ 	.short	0x0001
        /*0022*/ 	.short	0x0008
        /*0024*/ 	.byte	0x00, 0xf4, 0x21, 0x00


	//----- nvinfo : EIATTR_KPARAM_INFO
	.align		4
.L_13:
        /*0028*/ 	.byte	0x04, 0x17
        /*002a*/ 	.short	(.L_15 - .L_14)
.L_14:
        /*002c*/ 	.word	0x00000000
        /*0030*/ 	.short	0x0000
        /*0032*/ 	.short	0x0000
        /*0034*/ 	.byte	0x00, 0xf4, 0x21, 0x00


	//----- nvinfo : EIATTR_SPARSE_MMA_MASK
	.align		4
.L_15:
        /*0038*/ 	.byte	0x03, 0x50
        /*003a*/ 	.short	0x0000


	//----- nvinfo : EIATTR_MAXREG_COUNT
	.align		4
        /*003c*/ 	.byte	0x03, 0x1b
        /*003e*/ 	.short	0x00ff


	//----- nvinfo : EIATTR_EXIT_INSTR_OFFSETS
	.align		4
        /*0040*/ 	.byte	0x04, 0x1c
        /*0042*/ 	.short	(.L_17 - .L_16)


	//   ....[0]....
.L_16:
        /*0044*/ 	.word	0x000001f0


	//   ....[1]....
        /*0048*/ 	.word	0x00000210


	//----- nvinfo : EIATTR_REQNTID
	.align		4
.L_17:
        /*004c*/ 	.byte	0x04, 0x10
        /*004e*/ 	.short	(.L_19 - .L_18)
.L_18:
        /*0050*/ 	.word	0x00000080
        /*0054*/ 	.word	0x00000001
        /*0058*/ 	.word	0x00000001


	//----- nvinfo : EIATTR_CRS_STACK_SIZE
	.align		4
.L_19:
        /*005c*/ 	.byte	0x04, 0x1e
        /*005e*/ 	.short	(.L_21 - .L_20)
.L_20:
        /*0060*/ 	.word	0x00000000


	//----- nvinfo : EIATTR_CBANK_PARAM_SIZE
	.align		4
.L_21:
        /*0064*/ 	.byte	0x03, 0x19
        /*0066*/ 	.short	0x0014


	//----- nvinfo : EIATTR_PARAM_CBANK
	.align		4
        /*0068*/ 	.byte	0x04, 0x0a
        /*006a*/ 	.short	(.L_23 - .L_22)
	.align		4
.L_22:
        /*006c*/ 	.word	index@(.nv.constant0.triton_poi_fused_clone_2)
        /*0070*/ 	.short	0x0210
        /*0072*/ 	.short	0x0014


	//----- nvinfo : EIATTR_SW_WAR
	.align		4
.L_23:
        /*0074*/ 	.byte	0x04, 0x36
        /*0076*/ 	.short	(.L_25 - .L_24)
.L_24:
        /*0078*/ 	.word	0x00000008
.L_25:


//--------------------- .nv.callgraph             --------------------------
	.section	.nv.callgraph,"",@"SHT_CUDA_CALLGRAPH"
	.align	4
	.sectionentsize	8
	.align		4
        /*0000*/ 	.word	0x00000000
	.align		4
        /*0004*/ 	.word	0xffffffff
	.align		4
        /*0008*/ 	.word	0x00000000
	.align		4
        /*000c*/ 	.word	0xfffffffe
	.align		4
        /*0010*/ 	.word	0x00000000
	.align		4
        /*0014*/ 	.word	0xfffffffd
	.align		4
        /*0018*/ 	.word	0x00000000
	.align		4
        /*001c*/ 	.word	0xfffffffc


//--------------------- .text.triton_poi_fused_clone_2 --------------------------
	.section	.text.triton_poi_fused_clone_2,"ax",@progbits
	.align	128
        .global         triton_poi_fused_clone_2
        .type           triton_poi_fused_clone_2,@function
        .size           triton_poi_fused_clone_2,(.L_x_3 - triton_poi_fused_clone_2)
        .other          triton_poi_fused_clone_2,@"STO_CUDA_ENTRY STV_DEFAULT"
triton_poi_fused_clone_2:
.text.triton_poi_fused_clone_2:
[----:B------:R-:W0:Y:S02]  /*0000*/  LDC R1, c[0x0][0x28] ;  /* 0x00000a00ff017b82 */ /* 0x000e240000000800 */
[----:B------:R-:W1:Y:S01]  /*0010*/  S2R R0, SR_TID.X ;  /* 0x0000000000007919 */ /* 0x000e620000002100 */
[----:B------:R-:W2:Y:S01]  /*0020*/  LDC.64 R4, c[0x0][0x218] ;  /* 0x00008600ff047b82 */ /* 0x000ea20000000a00 */
[----:B------:R-:W-:Y:S01]  /*0030*/  ULDC.64 UR4, c[0x0][0x208] ;  /* 0x0000820000047ab9 */ /* 0x000fe20000000a00 */
[----:B------:R-:W-:Y:S01]  /*0040*/  BSSY B0, `(.L_x_0) ;  /* 0x000001a000007945 */ /* 0x000fe20003800000 */
[----:B------:R-:W3:Y:S01]  /*0050*/  S2R R3, SR_CTAID.X ;  /* 0x0000000000037919 */ /* 0x000ee20000002500 */
[----:B-1----:R-:W-:Y:S01]  /*0060*/  IMAD.SHL.U32 R0, R0, 0x2, RZ ;  /* 0x0000000200007824 */ /* 0x002fe200078e00ff */
[----:B---3--:R-:W-:-:S04]  /*0070*/  SHF.R.S32.HI R8, RZ, 0x17, R3 ;  /* 0x00000017ff087819 */ /* 0x008fc80000011403 */
[----:B------:R-:W-:Y:S02]  /*0080*/  LOP3.LUT R0, R0, 0xfe, RZ, 0xc0, !PT ;  /* 0x000000fe00007812 */ /* 0x000fe400078ec0ff */
[----:B------:R-:W-:-:S03]  /*0090*/  SGXT R8, R8, 0x1 ;  /* 0x000000010808781a */ /* 0x000fc60000000200 */
[----:B------:R-:W-:Y:S02]  /*00a0*/  IMAD R7, R3, 0x100, R0 ;  /* 0x0000010003077824 */ /* 0x000fe400078e0200 */
[----:B------:R-:W1:Y:S02]  /*00b0*/  LDC.64 R2, c[0x0][0x210] ;  /* 0x00008400ff027b82 */ /* 0x000e640000000a00 */
[C---:B--2---:R-:W-:Y:S01]  /*00c0*/  IMAD.WIDE R4, R7.reuse, 0x4, R4 ;  /* 0x0000000407047825 */ /* 0x044fe200078e0204 */
[----:B------:R-:W-:Y:S02]  /*00d0*/  SHF.R.S32.HI R0, RZ, 0x1f, R7 ;  /* 0x0000001fff007819 */ /* 0x000fe40000011407 */
[-C--:B------:R-:W-:Y:S02]  /*00e0*/  LEA.HI R9, R8, R7.reuse, RZ, 0x6 ;  /* 0x0000000708097211 */ /* 0x080fe400078f30ff */
[----:B------:R-:W-:Y:S02]  /*00f0*/  LEA.HI R0, R0, R7, RZ, 0x4 ;  /* 0x0000000700007211 */ /* 0x000fe400078f20ff */
[----:B------:R-:W-:-:S02]  /*0100*/  ISETP.GE.AND P0, PT, R7, 0x100, PT ;  /* 0x000001000700780c */ /* 0x000fc40003f06270 */
[----:B------:R-:W-:Y:S02]  /*0110*/  SHF.R.S32.HI R6, RZ, 0x4, R0 ;  /* 0x00000004ff067819 */ /* 0x000fe40000011400 */
[----:B------:R-:W-:Y:S02]  /*0120*/  LOP3.LUT R0, R0, 0xfffffff0, RZ, 0xc0, !PT ;  /* 0xfffffff000007812 */ /* 0x000fe400078ec0ff */
[----:B------:R-:W-:Y:S02]  /*0130*/  LEA.HI R8, R6, R6, RZ, 0x2 ;  /* 0x0000000606087211 */ /* 0x000fe400078f10ff */
[----:B------:R-:W-:Y:S01]  /*0140*/  SHF.R.S32.HI R11, RZ, 0x6, R9 ;  /* 0x00000006ff0b7819 */ /* 0x000fe20000011409 */
[----:B------:R-:W-:Y:S01]  /*0150*/  IMAD.IADD R0, R7, 0x1, -R0 ;  /* 0x0000000107007824 */ /* 0x000fe200078e0a00 */
[----:B------:R-:W-:-:S03]  /*0160*/  LOP3.LUT R9, R8, 0x3fffffc, RZ, 0xc0, !PT ;  /* 0x03fffffc08097812 */ /* 0x000fc600078ec0ff */
[----:B------:R-:W-:Y:S02]  /*0170*/  IMAD R0, R11, 0x10, R0 ;  /* 0x000000100b007824 */ /* 0x000fe400078e0200 */
[----:B------:R-:W-:Y:S01]  /*0180*/  IMAD.IADD R9, R6, 0x1, -R9 ;  /* 0x0000000106097824 */ /* 0x000fe200078e0a09 */
[----:B------:R-:W-:-:S03]  /*0190*/  CS2R R6, SRZ ;  /* 0x0000000000067805 */ /* 0x000fc6000001ff00 */
[----:B------:R-:W-:-:S04]  /*01a0*/  IMAD R9, R9, 0x40, R0 ;  /* 0x0000004009097824 */ /* 0x000fc800078e0200 */
[----:B-1----:R-:W-:Y:S01]  /*01b0*/  IMAD.WIDE R2, R9, 0x4, R2 ;  /* 0x0000000409027825 */ /* 0x002fe200078e0202 */
[----:B------:R-:W-:Y:S06]  /*01c0*/  @P0 BRA `(.L_x_1) ;  /* 0x0000000000040947 */ /* 0x000fec0003800000 */
[----:B------:R1:W5:Y:S02]  /*01d0*/  LDG.E.64 R6, desc[UR4][R2.64] ;  /* 0x0000000402067981 */ /* 0x000364000c1e1b00 */
.L_x_1:
[----:B------:R-:W-:Y:S05]  /*01e0*/  BSYNC B0 ;  /* 0x0000000000007941 */ /* 0x000fea0003800000 */
.L_x_0:
[----:B------:R-:W-:Y:S05]  /*01f0*/  @P0 EXIT ;  /* 0x000000000000094d */ /* 0x000fea0003800000 */
[----:B-----5:R-:W-:Y:S01]  /*0200*/  STG.E.64 desc[UR4][R4.64], R6 ;  /* 0x0000000604007986 */ /* 0x020fe2000c101b04 */
[----:B------:R-:W-:Y:S05]  /*0210*/  EXIT ;  /* 0x000000000000794d */ /* 0x000fea0003800000 */
.L_x_2:
[----:B------:R-:W-:-:S00]  /*0220*/  BRA `(.L_x_2) ;  /* 0xfffffffc00fc7947 */ /* 0x000fc0000383ffff */
[----:B------:R-:W-:-:S00]  /*0230*/  NOP ;  /* 0x0000000000007918 */ /* 0x000fc00000000000 */
        /* <DEDUP_REMOVED lines=12> */
.L_x_3:


//--------------------- .nv.constant0.triton_poi_fused_clone_2 --------------------------
	.section	.nv.constant0.triton_poi_fused_clone_2,"a",@progbits
	.sectionflags	@""
	.align	4
.nv.constant0.triton_poi_fused_clone_2:
	.zero		548
